	.headerflags	@"EF_CUDA_TEXMODE_UNIFIED EF_CUDA_64BIT_ADDRESS EF_CUDA_ACCELERATORS EF_CUDA_SM90 EF_CUDA_VIRTUAL_SM(EF_CUDA_SM90)"
	.elftype	@"ET_EXEC"


//--------------------- .nv.info                  --------------------------
	.section	.nv.info,"",@"SHT_CUDA_INFO"
	.align	4


	//----- nvinfo : EIATTR_REGCOUNT
	.align		4
        /*0000*/ 	.byte	0x04, 0x2f
        /*0002*/ 	.short	(.L_1 - .L_0)
	.align		4
.L_0:
        /*0004*/ 	.word	index@(triton_poi_fused_mul_relu_4)
        /*0008*/ 	.word	0x00000010


	//----- nvinfo : EIATTR_MIN_STACK_SIZE
	.align		4
.L_1:
        /*000c*/ 	.byte	0x04, 0x12
        /*000e*/ 	.short	(.L_3 - .L_2)
	.align		4
.L_2:
        /*0010*/ 	.word	index@(triton_poi_fused_mul_relu_4)
        /*0014*/ 	.word	0x00000000


	//----- nvinfo : EIATTR_FRAME_SIZE
	.align		4
.L_3:
        /*0018*/ 	.byte	0x04, 0x11
        /*001a*/ 	.short	(.L_5 - .L_4)
	.align		4
.L_4:
        /*001c*/ 	.word	index@(triton_poi_fused_mul_relu_4)
        /*0020*/ 	.word	0x00000000


	//----- nvinfo : EIATTR_MIN_STACK_SIZE
	.align		4
.L_5:
        /*0024*/ 	.byte	0x04, 0x12
        /*0026*/ 	.short	(.L_7 - .L_6)
	.align		4
.L_6:
        /*0028*/ 	.word	index@(triton_poi_fused_mul_relu_4)
        /*002c*/ 	.word	0x00000000
.L_7:


//--------------------- .nv.info.triton_poi_fused_mul_relu_4 --------------------------
	.section	.nv.info.triton_poi_fused_mul_relu_4,"",@"SHT_CUDA_INFO"
	.sectionflags	@""
	.align	4


	//----- nvinfo : EIATTR_CUDA_API_VERSION
	.align		4
        /*0000*/ 	.byte	0x04, 0x37
        /*0002*/ 	.short	(.L_9 - .L_8)
.L_8:
        /*0004*/ 	.word	0x0000007c


	//----- nvinfo : EIATTR_KPARAM_INFO
	.align		4
.L_9:
        /*0008*/ 	.byte	0x04, 0x17
        /*000a*/ 	.short	(.L_11 - .L_10)
.L_10:
        /*000c*/ 	.word	0x00000000
        /*0010*/ 	.short	0x0004
        /*0012*/ 	.short	0x0020
        /*0014*/ 	.byte	0x00, 0xf0, 0x11, 0x00


	//----- nvinfo : EIATTR_KPARAM_INFO
	.align		4
.L_11:
        /*0018*/ 	.byte	0x04, 0x17
        /*001a*/ 	.short	(.L_13 - .L_12)
.L_12:
        /*001c*/ 	.word	0x00000000
        /*0020*/ 	.short	0x0003
        /*0022*/ 	.short	0x0018
        /*0024*/ 	.byte	0x00, 0xf4, 0x21, 0x00


	//----- nvinfo : EIATTR_KPARAM_INFO
	.align		4
.L_13:
        /*0028*/ 	.byte	0x04, 0x17
        /*002a*/ 	.short	(.L_15 - .L_14)
.L_14:
        /*002c*/ 	.word	0x00000000
        /*0030*/ 	.short	0x0002
        /*0032*/ 	.short	0x0010
        /*0034*/ 	.byte	0x00, 0xf4, 0x21, 0x00


	//----- nvinfo : EIATTR_KPARAM_INFO
	.align		4
.L_15:
        /*0038*/ 	.byte	0x04, 0x17
        /*003a*/ 	.short	(.L_17 - .L_16)
.L_16:
        /*003c*/ 	.word	0x00000000
        /*0040*/ 	.short	0x0001
        /*0042*/ 	.short	0x0008
        /*0044*/ 	.byte	0x00, 0xf4, 0x21, 0x00


	//----- nvinfo : EIATTR_KPARAM_INFO
	.align		4
.L_17:
        /*0048*/ 	.byte	0x04, 0x17
        /*004a*/ 	.short	(.L_19 - .L_18)
.L_18:
        /*004c*/ 	.word	0x00000000
        /*0050*/ 	.short	0x0000
        /*0052*/ 	.short	0x0000
        /*0054*/ 	.byte	0x00, 0xf4, 0x21, 0x00


	//----- nvinfo : EIATTR_SPARSE_MMA_MASK
	.align		4
.L_19:
        /*0058*/ 	.byte	0x03, 0x50
        /*005a*/ 	.short	0x0000


	//----- nvinfo : EIATTR_MAXREG_COUNT
	.align		4
        /*005c*/ 	.byte	0x03, 0x1b
        /*005e*/ 	.short	0x00ff


	//----- nvinfo : EIATTR_EXIT_INSTR_OFFSETS
	.align		4
        /*0060*/ 	.byte	0x04, 0x1c
        /*0062*/ 	.short	(.L_21 - .L_20)


	//   ....[0]....
.L_20:
        /*0064*/ 	.word	0x00000270


	//   ....[1]....
        /*0068*/ 	.word	0x00000290


	//----- nvinfo : EIATTR_REQNTID
	.align		4
.L_21:
        /*006c*/ 	.byte	0x04, 0x10
        /*006e*/ 	.short	(.L_23 - .L_22)
.L_22:
        /*0070*/ 	.word	0x00000080
        /*0074*/ 	.word	0x00000001
        /*0078*/ 	.word	0x00000001


	//----- nvinfo : EIATTR_CBANK_PARAM_SIZE
	.align		4
.L_23:
        /*007c*/ 	.byte	0x03, 0x19
        /*007e*/ 	.short	0x0024


	//----- nvinfo : EIATTR_PARAM_CBANK
	.align		4
        /*0080*/ 	.byte	0x04, 0x0a
        /*0082*/ 	.short	(.L_25 - .L_24)
	.align		4
.L_24:
        /*0084*/ 	.word	index@(.nv.constant0.triton_poi_fused_mul_relu_4)
        /*0088*/ 	.short	0x0210
        /*008a*/ 	.short	0x0024


	//----- nvinfo : EIATTR_SW_WAR
	.align		4
.L_25:
        /*008c*/ 	.byte	0x04, 0x36
        /*008e*/ 	.short	(.L_27 - .L_26)
.L_26:
        /*0090*/ 	.word	0x00000008
.L_27:


//--------------------- .nv.callgraph             --------------------------
	.section	.nv.callgraph,"",@"SHT_CUDA_CALLGRAPH"
	.align	4
	.sectionentsize	8
	.align		4
        /*0000*/ 	.word	0x00000000
	.align		4
        /*0004*/ 	.word	0xffffffff
	.align		4
        /*0008*/ 	.word	0x00000000
	.align		4
        /*000c*/ 	.word	0xfffffffe
	.align		4
        /*0010*/ 	.word	0x00000000
	.align		4
        /*0014*/ 	.word	0xfffffffd
	.align		4
        /*0018*/ 	.word	0x00000000
	.align		4
        /*001c*/ 	.word	0xfffffffc


//--------------------- .text.triton_poi_fused_mul_relu_4 --------------------------
	.section	.text.triton_poi_fused_mul_relu_4,"ax",@progbits
	.align	128
        .global         triton_poi_fused_mul_relu_4
        .type           triton_poi_fused_mul_relu_4,@function
        .size           triton_poi_fused_mul_relu_4,(.L_x_1 - triton_poi_fused_mul_relu_4)
        .other          triton_poi_fused_mul_relu_4,@"STO_CUDA_ENTRY STV_DEFAULT"
triton_poi_fused_mul_relu_4:
.text.triton_poi_fused_mul_relu_4:
[----:B------:R-:W0:Y:S02]  /*0000*/  LDC R1, c[0x0][0x28] ;  /* 0x00000a00ff017b82 */ /* 0x000e240000000800 */
[----:B------:R-:W1:Y:S01]  /*0010*/  S2R R0, SR_TID.X ;  /* 0x0000000000007919 */ /* 0x000e620000002100 */
[----:B------:R-:W2:Y:S01]  /*0020*/  LDC.64 R4, c[0x0][0x210] ;  /* 0x00008400ff047b82 */ /* 0x000ea20000000a00 */
[----:B------:R-:W-:Y:S01]  /*0030*/  CS2R R10, SRZ ;  /* 0x00000000000a7805 */ /* 0x000fe2000001ff00 */
[----:B------:R-:W-:Y:S01]  /*0040*/  ULDC.64 UR4, c[0x0][0x208] ;  /* 0x0000820000047ab9 */ /* 0x000fe20000000a00 */
[----:B------:R-:W3:Y:S01]  /*0050*/  S2R R9, SR_CTAID.X ;  /* 0x0000000000097919 */ /* 0x000ee20000002500 */
[----:B-1----:R-:W-:-:S05]  /*0060*/  IMAD.SHL.U32 R0, R0, 0x2, RZ ;  /* 0x0000000200007824 */ /* 0x002fca00078e00ff */
[----:B------:R-:W-:-:S05]  /*0070*/  LOP3.LUT R0, R0, 0xfe, RZ, 0xc0, !PT ;  /* 0x000000fe00007812 */ /* 0x000fca00078ec0ff */
[----:B---3--:R-:W-:-:S05]  /*0080*/  IMAD R0, R9, 0x100, R0 ;  /* 0x0000010009007824 */ /* 0x008fca00078e0200 */
[----:B------:R-:W-:Y:S02]  /*0090*/  SHF.R.S32.HI R3, RZ, 0x1f, R0 ;  /* 0x0000001fff037819 */ /* 0x000fe40000011400 */
[----:B------:R-:W-:Y:S02]  /*00a0*/  ISETP.GE.AND P2, PT, R0, 0x100, PT ;  /* 0x000001000000780c */ /* 0x000fe40003f46270 */
[----:B------:R-:W-:-:S04]  /*00b0*/  LEA.HI R3, R3, R0, RZ, 0x6 ;  /* 0x0000000003037211 */ /* 0x000fc800078f30ff */
[----:B------:R-:W-:Y:S02]  /*00c0*/  LOP3.LUT R7, R3, 0xffffffc0, RZ, 0xc0, !PT ;  /* 0xffffffc003077812 */ /* 0x000fe400078ec0ff */
[----:B------:R-:W-:Y:S02]  /*00d0*/  SHF.R.S32.HI R6, RZ, 0x6, R3 ;  /* 0x00000006ff067819 */ /* 0x000fe40000011403 */
[----:B------:R-:W1:Y:S01]  /*00e0*/  LDC.64 R2, c[0x0][0x218] ;  /* 0x00008600ff027b82 */ /* 0x000e620000000a00 */
[----:B------:R-:W-:-:S04]  /*00f0*/  IMAD.IADD R7, R0, 0x1, -R7 ;  /* 0x0000000100077824 */ /* 0x000fc800078e0a07 */
[----:B------:R-:W-:Y:S01]  /*0100*/  IMAD R6, R6, 0x90, R7 ;  /* 0x0000009006067824 */ /* 0x000fe200078e0207 */
[----:B------:R-:W-:-:S03]  /*0110*/  SHF.R.S32.HI R7, RZ, 0x17, R9 ;  /* 0x00000017ff077819 */ /* 0x000fc60000011409 */
[----:B------:R-:W-:Y:S01]  /*0120*/  VIADD R9, R6, 0x50 ;  /* 0x0000005006097836 */ /* 0x000fe20000000000 */
[----:B------:R-:W-:-:S03]  /*0130*/  SGXT R7, R7, 0x1 ;  /* 0x000000010707781a */ /* 0x000fc60000000200 */
[----:B--2---:R-:W-:Y:S01]  /*0140*/  IMAD.WIDE R4, R9, 0x4, R4 ;  /* 0x0000000409047825 */ /* 0x004fe200078e0204 */
[----:B------:R-:W-:Y:S02]  /*0150*/  LEA.HI R7, R7, R0, RZ, 0x2 ;  /* 0x0000000007077211 */ /* 0x000fe400078f10ff */
[----:B------:R-:W-:Y:S01]  /*0160*/  CS2R R12, SRZ ;  /* 0x00000000000c7805 */ /* 0x000fe2000001ff00 */
[----:B------:R-:W2:Y:S01]  /*0170*/  LDC.64 R8, c[0x0][0x228] ;  /* 0x00008a00ff087b82 */ /* 0x000ea20000000a00 */
[----:B------:R3:W4:Y:S01]  /*0180*/  @!P2 LDG.E.64 R10, desc[UR4][R4.64] ;  /* 0x00000004040aa981 */ /* 0x000722000c1e1b00 */
[----:B------:R-:W-:-:S05]  /*0190*/  SHF.R.S32.HI R7, RZ, 0x2, R7 ;  /* 0x00000002ff077819 */ /* 0x000fca0000011407 */
[----:B-1----:R-:W-:Y:S02]  /*01a0*/  IMAD.WIDE R2, R7, 0x4, R2 ;  /* 0x0000000407027825 */ /* 0x002fe400078e0202 */
[----:B------:R-:W3:Y:S03]  /*01b0*/  LDC.64 R6, c[0x0][0x220] ;  /* 0x00008800ff067b82 */ /* 0x000ee60000000a00 */
[----:B------:R-:W5:Y:S04]  /*01c0*/  @!P2 LDG.E.EL R13, desc[UR4][R2.64] ;  /* 0x00000004020da981 */ /* 0x000f68000c2e1900 */
[----:B------:R2:W5:Y:S01]  /*01d0*/  @!P2 LDG.E.EL R12, desc[UR4][R2.64] ;  /* 0x00000004020ca981 */ /* 0x000562000c2e1900 */
[----:B---3--:R-:W-:-:S04]  /*01e0*/  IMAD.WIDE R4, R0, 0x4, R6 ;  /* 0x0000000400047825 */ /* 0x008fc800078e0206 */
[----:B--2---:R-:W-:Y:S01]  /*01f0*/  IMAD.WIDE R2, R0, 0x4, R8 ;  /* 0x0000000400027825 */ /* 0x004fe200078e0208 */
[C---:B----4-:R-:W-:Y:S02]  /*0200*/  FSETP.GEU.AND P0, PT, R10.reuse, RZ, PT ;  /* 0x000000ff0a00720b */ /* 0x050fe40003f0e000 */
[C---:B------:R-:W-:Y:S02]  /*0210*/  FSETP.GEU.AND P1, PT, R11.reuse, RZ, PT ;  /* 0x000000ff0b00720b */ /* 0x040fe40003f2e000 */
[----:B------:R-:W-:Y:S02]  /*0220*/  FSEL R10, R10, RZ, P0 ;  /* 0x000000ff0a0a7208 */ /* 0x000fe40000000000 */
[----:B------:R-:W-:-:S05]  /*0230*/  FSEL R11, R11, RZ, P1 ;  /* 0x000000ff0b0b7208 */ /* 0x000fca0000800000 */
[----:B------:R1:W-:Y:S01]  /*0240*/  @!P2 STG.E.64 desc[UR4][R4.64], R10 ;  /* 0x0000000a0400a986 */ /* 0x0003e2000c101b04 */
[----:B-----5:R-:W-:Y:S01]  /*0250*/  FMUL R6, R10, R13 ;  /* 0x0000000d0a067220 */ /* 0x020fe20000400000 */
[----:B------:R-:W-:Y:S01]  /*0260*/  FMUL R7, R11, R12 ;  /* 0x0000000c0b077220 */ /* 0x000fe20000400000 */
[----:B------:R-:W-:Y:S06]  /*0270*/  @P2 EXIT ;  /* 0x000000000000294d */ /* 0x000fec0003800000 */
[----:B------:R-:W-:Y:S01]  /*0280*/  STG.E.64 desc[UR4][R2.64], R6 ;  /* 0x0000000602007986 */ /* 0x000fe2000c101b04 */
[----:B------:R-:W-:Y:S05]  /*0290*/  EXIT ;  /* 0x000000000000794d */ /* 0x000fea0003800000 */
.L_x_0:
[----:B------:R-:W-:-:S00]  /*02a0*/  BRA `(.L_x_0) ;  /* 0xfffffffc00fc7947 */ /* 0x000fc0000383ffff */
[----:B------:R-:W-:-:S00]  /*02b0*/  NOP ;  /* 0x0000000000007918 */ /* 0x000fc00000000000 */
        /* <DEDUP_REMOVED lines=12> */
.L_x_1:


//--------------------- .nv.constant0.triton_poi_fused_mul_relu_4 --------------------------
	.section	.nv.constant0.triton_poi_fused_mul_relu_4,"a",@progbits
	.sectionflags	@""
	.align	4
.nv.constant0.triton_poi_fused_mul_relu_4:
	.zero		564
